//
// Generated by NVIDIA NVVM Compiler
//
// Compiler Build ID: CL-36424714
// Cuda compilation tools, release 13.0, V13.0.88
// Based on NVVM 20.0.0
//

.version 9.0
.target sm_100
.address_size 64

	// .globl	_Z19race_global_counterPi
// _ZZ18race_shared_memoryPKiPiE5sdata has been demoted
// _ZZ14race_reductionPKiPiiE5sdata has been demoted

.visible .entry _Z19race_global_counterPi(
	.param .u64 .ptr .align 1 _Z19race_global_counterPi_param_0
)
{
	.reg .b32 	%r<3>;
	.reg .b64 	%rd<3>;

	ld.param.u64 	%rd1, [_Z19race_global_counterPi_param_0];
	cvta.to.global.u64 	%rd2, %rd1;
	ld.global.u32 	%r1, [%rd2];
	add.s32 	%r2, %r1, 1;
	st.global.u32 	[%rd2], %r2;
	ret;

}
	// .globl	_Z18race_shared_memoryPKiPi
.visible .entry _Z18race_shared_memoryPKiPi(
	.param .u64 .ptr .align 1 _Z18race_shared_memoryPKiPi_param_0,
	.param .u64 .ptr .align 1 _Z18race_shared_memoryPKiPi_param_1
)
{
	.reg .pred 	%p<4>;
	.reg .b32 	%r<16>;
	.reg .b64 	%rd<9>;
	// demoted variable
	.shared .align 4 .b8 _ZZ18race_shared_memoryPKiPiE5sdata[1024];
	ld.param.u64 	%rd2, [_Z18race_shared_memoryPKiPi_param_0];
	ld.param.u64 	%rd1, [_Z18race_shared_memoryPKiPi_param_1];
	cvta.to.global.u64 	%rd3, %rd2;
	mov.u32 	%r4, %tid.x;
	mov.u32 	%r6, %ctaid.x;
	mov.u32 	%r7, %ntid.x;
	mad.lo.s32 	%r1, %r6, %r7, %r4;
	mul.wide.u32 	%rd4, %r1, 4;
	add.s64 	%rd5, %rd3, %rd4;
	ld.global.u32 	%r2, [%rd5];
	shl.b32 	%r9, %r4, 2;
	mov.u32 	%r10, _ZZ18race_shared_memoryPKiPiE5sdata;
	add.s32 	%r3, %r10, %r9;
	st.shared.u32 	[%r3], %r2;
	setp.eq.s32 	%p1, %r4, 0;
	add.s32 	%r11, %r7, -1;
	setp.ge.u32 	%p2, %r4, %r11;
	or.pred  	%p3, %p1, %p2;
	@%p3 bra 	$L__BB1_2;
	cvta.to.global.u64 	%rd6, %rd1;
	ld.shared.u32 	%r12, [%r3+-4];
	add.s32 	%r13, %r2, %r12;
	ld.shared.u32 	%r14, [%r3+4];
	add.s32 	%r15, %r13, %r14;
	add.s64 	%rd8, %rd6, %rd4;
	st.global.u32 	[%rd8], %r15;
$L__BB1_2:
	ret;

}
	// .globl	_Z14race_reductionPKiPii
.visible .entry _Z14race_reductionPKiPii(
	.param .u64 .ptr .align 1 _Z14race_reductionPKiPii_param_0,
	.param .u64 .ptr .align 1 _Z14race_reductionPKiPii_param_1,
	.param .u32 _Z14race_reductionPKiPii_param_2
)
{
	.reg .pred 	%p<6>;
	.reg .b32 	%r<22>;
	.reg .b64 	%rd<9>;
	// demoted variable
	.shared .align 4 .b8 _ZZ14race_reductionPKiPiiE5sdata[1024];
	ld.param.u64 	%rd1, [_Z14race_reductionPKiPii_param_0];
	ld.param.u64 	%rd2, [_Z14race_reductionPKiPii_param_1];
	ld.param.u32 	%r11, [_Z14race_reductionPKiPii_param_2];
	mov.u32 	%r1, %tid.x;
	mov.u32 	%r2, %ctaid.x;
	mov.u32 	%r21, %ntid.x;
	mad.lo.s32 	%r4, %r2, %r21, %r1;
	setp.ge.s32 	%p1, %r4, %r11;
	mov.b32 	%r20, 0;
	@%p1 bra 	$L__BB2_2;
	cvta.to.global.u64 	%rd3, %rd1;
	mul.wide.s32 	%rd4, %r4, 4;
	add.s64 	%rd5, %rd3, %rd4;
	ld.global.u32 	%r20, [%rd5];
$L__BB2_2:
	shl.b32 	%r12, %r1, 2;
	mov.u32 	%r13, _ZZ14race_reductionPKiPiiE5sdata;
	add.s32 	%r7, %r13, %r12;
	st.shared.u32 	[%r7], %r20;
	bar.sync 	0;
	setp.lt.u32 	%p2, %r21, 2;
	@%p2 bra 	$L__BB2_6;
$L__BB2_3:
	shr.u32 	%r9, %r21, 1;
	setp.ge.u32 	%p3, %r1, %r9;
	@%p3 bra 	$L__BB2_5;
	shl.b32 	%r14, %r9, 2;
	add.s32 	%r15, %r7, %r14;
	ld.shared.u32 	%r16, [%r15];
	ld.shared.u32 	%r17, [%r7];
	add.s32 	%r18, %r17, %r16;
	st.shared.u32 	[%r7], %r18;
	bar.sync 	0;
$L__BB2_5:
	setp.gt.u32 	%p4, %r21, 3;
	mov.u32 	%r21, %r9;
	@%p4 bra 	$L__BB2_3;
$L__BB2_6:
	setp.ne.s32 	%p5, %r1, 0;
	@%p5 bra 	$L__BB2_8;
	ld.shared.u32 	%r19, [_ZZ14race_reductionPKiPiiE5sdata];
	cvta.to.global.u64 	%rd6, %rd2;
	mul.wide.u32 	%rd7, %r2, 4;
	add.s64 	%rd8, %rd6, %rd7;
	st.global.u32 	[%rd8], %r19;
$L__BB2_8:
	ret;

}
	// .globl	_Z8race_wawPi
.visible .entry _Z8race_wawPi(
	.param .u64 .ptr .align 1 _Z8race_wawPi_param_0
)
{
	.reg .pred 	%p<2>;
	.reg .b32 	%r<3>;
	.reg .b64 	%rd<3>;

	ld.param.u64 	%rd1, [_Z8race_wawPi_param_0];
	mov.u32 	%r1, %tid.x;
	and.b32  	%r2, %r1, 31;
	setp.ne.s32 	%p1, %r2, 0;
	@%p1 bra 	$L__BB3_2;
	cvta.to.global.u64 	%rd2, %rd1;
	st.global.u32 	[%rd2], %r1;
$L__BB3_2:
	ret;

}


// ===== COMPILED SASS (sm_100) =====

	.target	sm_100

	.elftype	@"ET_EXEC"


//--------------------- .note.nv.tkinfo           --------------------------
	.section	.note.nv.tkinfo,"",@"SHT_NOTE"
	.sectionflags	@"SHF_NOTE_NV_TKINFO"
	.tkinfo
        /*0018*/ 	.word	0x00000002
        /*0030*/ 	.string	""
        /*0030*/ 	.string	"ptxas"
        /*0030*/ 	.string	"Cuda compilation tools, release 13.0, V13.0.88"
        /*0030*/ 	.string	"Build cuda_13.0.r13.0/compiler.36424714_0"
        /*0030*/ 	.string	"-arch sm_100 -m 64 "



//--------------------- .note.nv.cuinfo           --------------------------
	.section	.note.nv.cuinfo,"",@"SHT_NOTE"
	.sectionflags	@"SHF_NOTE_NV_CUINFO"
        /*0018*/ 	.short	0x0002
        /*001a*/ 	.short	0x0064
        /*001c*/ 	.short	0x0082
	.zero		2


//--------------------- .nv.info                  --------------------------
	.section	.nv.info,"",@"SHT_CUDA_INFO"
	.align	4


	//----- nvinfo : EIATTR_REGCOUNT
	.align		4
        /*0000*/ 	.byte	0x04, 0x2f
        /*0002*/ 	.short	(.L_1 - .L_0)
	.align		4
.L_0:
        /*0004*/ 	.word	index@(_Z19race_global_counterPi)
        /*0008*/ 	.word	0x00000008


	//----- nvinfo : EIATTR_FRAME_SIZE
	.align		4
.L_1:
        /*000c*/ 	.byte	0x04, 0x11
        /*000e*/ 	.short	(.L_3 - .L_2)
	.align		4
.L_2:
        /*0010*/ 	.word	index@(_Z19race_global_counterPi)
        /*0014*/ 	.word	0x00000000


	//----- nvinfo : EIATTR_REGCOUNT
	.align		4
.L_3:
        /*0018*/ 	.byte	0x04, 0x2f
        /*001a*/ 	.short	(.L_5 - .L_4)
	.align		4
.L_4:
        /*001c*/ 	.word	index@(_Z18race_shared_memoryPKiPi)
        /*0020*/ 	.word	0x0000000c


	//----- nvinfo : EIATTR_FRAME_SIZE
	.align		4
.L_5:
        /*0024*/ 	.byte	0x04, 0x11
        /*0026*/ 	.short	(.L_7 - .L_6)
	.align		4
.L_6:
        /*0028*/ 	.word	index@(_Z18race_shared_memoryPKiPi)
        /*002c*/ 	.word	0x00000000


	//----- nvinfo : EIATTR_REGCOUNT
	.align		4
.L_7:
        /*0030*/ 	.byte	0x04, 0x2f
        /*0032*/ 	.short	(.L_9 - .L_8)
	.align		4
.L_8:
        /*0034*/ 	.word	index@(_Z14race_reductionPKiPii)
        /*0038*/ 	.word	0x0000000b


	//----- nvinfo : EIATTR_FRAME_SIZE
	.align		4
.L_9:
        /*003c*/ 	.byte	0x04, 0x11
        /*003e*/ 	.short	(.L_11 - .L_10)
	.align		4
.L_10:
        /*0040*/ 	.word	index@(_Z14race_reductionPKiPii)
        /*0044*/ 	.word	0x00000000


	//----- nvinfo : EIATTR_REGCOUNT
	.align		4
.L_11:
        /*0048*/ 	.byte	0x04, 0x2f
        /*004a*/ 	.short	(.L_13 - .L_12)
	.align		4
.L_12:
        /*004c*/ 	.word	index@(_Z8race_wawPi)
        /*0050*/ 	.word	0x00000008


	//----- nvinfo : EIATTR_FRAME_SIZE
	.align		4
.L_13:
        /*0054*/ 	.byte	0x04, 0x11
        /*0056*/ 	.short	(.L_15 - .L_14)
	.align		4
.L_14:
        /*0058*/ 	.word	index@(_Z8race_wawPi)
        /*005c*/ 	.word	0x00000000


	//----- nvinfo : EIATTR_MIN_STACK_SIZE
	.align		4
.L_15:
        /*0060*/ 	.byte	0x04, 0x12
        /*0062*/ 	.short	(.L_17 - .L_16)
	.align		4
.L_16:
        /*0064*/ 	.word	index@(_Z8race_wawPi)
        /*0068*/ 	.word	0x00000000


	//----- nvinfo : EIATTR_MIN_STACK_SIZE
	.align		4
.L_17:
        /*006c*/ 	.byte	0x04, 0x12
        /*006e*/ 	.short	(.L_19 - .L_18)
	.align		4
.L_18:
        /*0070*/ 	.word	index@(_Z14race_reductionPKiPii)
        /*0074*/ 	.word	0x00000000


	//----- nvinfo : EIATTR_MIN_STACK_SIZE
	.align		4
.L_19:
        /*0078*/ 	.byte	0x04, 0x12
        /*007a*/ 	.short	(.L_21 - .L_20)
	.align		4
.L_20:
        /*007c*/ 	.word	index@(_Z18race_shared_memoryPKiPi)
        /*0080*/ 	.word	0x00000000


	//----- nvinfo : EIATTR_MIN_STACK_SIZE
	.align		4
.L_21:
        /*0084*/ 	.byte	0x04, 0x12
        /*0086*/ 	.short	(.L_23 - .L_22)
	.align		4
.L_22:
        /*0088*/ 	.word	index@(_Z19race_global_counterPi)
        /*008c*/ 	.word	0x00000000
.L_23:


//--------------------- .nv.compat                --------------------------
	.section	.nv.compat,"",@"SHT_CUDA_COMPAT_INFO"
	.align	4
        /*0000*/ 	.byte	0x02, 0x09, 0x00, 0x00, 0x02, 0x02, 0x01, 0x00, 0x02, 0x05, 0x05, 0x00, 0x03, 0x07, 0x01, 0x01
        /*0010*/ 	.byte	0x02, 0x03, 0x00, 0x00, 0x02, 0x06, 0x01, 0x00, 0x04, 0x0b, 0x08, 0x00, 0x09, 0x00, 0x00, 0x00
        /*0020*/ 	.byte	0x00, 0x00, 0x00, 0x00


//--------------------- .nv.info._Z8race_wawPi    --------------------------
	.section	.nv.info._Z8race_wawPi,"",@"SHT_CUDA_INFO"
	.sectionflags	@""
	.align	4


	//----- nvinfo : EIATTR_CUDA_API_VERSION
	.align		4
        /*0000*/ 	.byte	0x04, 0x37
        /*0002*/ 	.short	(.L_25 - .L_24)
.L_24:
        /*0004*/ 	.word	0x00000082


	//----- nvinfo : EIATTR_KPARAM_INFO
	.align		4
.L_25:
        /*0008*/ 	.byte	0x04, 0x17
        /*000a*/ 	.short	(.L_27 - .L_26)
.L_26:
        /*000c*/ 	.word	0x00000000
        /*0010*/ 	.short	0x0000
        /*0012*/ 	.short	0x0000
        /*0014*/ 	.byte	0x00, 0xf5, 0x21, 0x00


	//----- nvinfo : EIATTR_SPARSE_MMA_MASK
	.align		4
.L_27:
        /*0018*/ 	.byte	0x03, 0x50
        /*001a*/ 	.short	0x0000


	//----- nvinfo : EIATTR_MAXREG_COUNT
	.align		4
        /*001c*/ 	.byte	0x03, 0x1b
        /*001e*/ 	.short	0x00ff


	//----- nvinfo : EIATTR_MERCURY_ISA_VERSION
	.align		4
        /*0020*/ 	.byte	0x03, 0x5f
        /*0022*/ 	.short	0x0101


	//----- nvinfo : EIATTR_VRC_CTA_INIT_COUNT
	.align		4
        /*0024*/ 	.byte	0x02, 0x4a
	.zero		1
	.zero		1


	//----- nvinfo : EIATTR_EXIT_INSTR_OFFSETS
	.align		4
        /*0028*/ 	.byte	0x04, 0x1c
        /*002a*/ 	.short	(.L_29 - .L_28)


	//   ....[0]....
.L_28:
        /*002c*/ 	.word	0x00000030


	//   ....[1]....
        /*0030*/ 	.word	0x00000070


	//----- nvinfo : EIATTR_CBANK_PARAM_SIZE
	.align		4
.L_29:
        /*0034*/ 	.byte	0x03, 0x19
        /*0036*/ 	.short	0x0008


	//----- nvinfo : EIATTR_PARAM_CBANK
	.align		4
        /*0038*/ 	.byte	0x04, 0x0a
        /*003a*/ 	.short	(.L_31 - .L_30)
	.align		4
.L_30:
        /*003c*/ 	.word	index@(.nv.constant0._Z8race_wawPi)
        /*0040*/ 	.short	0x0380
        /*0042*/ 	.short	0x0008


	//----- nvinfo : EIATTR_SW_WAR
	.align		4
.L_31:
        /*0044*/ 	.byte	0x04, 0x36
        /*0046*/ 	.short	(.L_33 - .L_32)
.L_32:
        /*0048*/ 	.word	0x00000008
.L_33:


//--------------------- .nv.info._Z14race_reductionPKiPii --------------------------
	.section	.nv.info._Z14race_reductionPKiPii,"",@"SHT_CUDA_INFO"
	.sectionflags	@""
	.align	4


	//----- nvinfo : EIATTR_CUDA_API_VERSION
	.align		4
        /*0000*/ 	.byte	0x04, 0x37
        /*0002*/ 	.short	(.L_35 - .L_34)
.L_34:
        /*0004*/ 	.word	0x00000082


	//----- nvinfo : EIATTR_KPARAM_INFO
	.align		4
.L_35:
        /*0008*/ 	.byte	0x04, 0x17
        /*000a*/ 	.short	(.L_37 - .L_36)
.L_36:
        /*000c*/ 	.word	0x00000000
        /*0010*/ 	.short	0x0002
        /*0012*/ 	.short	0x0010
        /*0014*/ 	.byte	0x00, 0xf0, 0x11, 0x00


	//----- nvinfo : EIATTR_KPARAM_INFO
	.align		4
.L_37:
        /*0018*/ 	.byte	0x04, 0x17
        /*001a*/ 	.short	(.L_39 - .L_38)
.L_38:
        /*001c*/ 	.word	0x00000000
        /*0020*/ 	.short	0x0001
        /*0022*/ 	.short	0x0008
        /*0024*/ 	.byte	0x00, 0xf5, 0x21, 0x00


	//----- nvinfo : EIATTR_KPARAM_INFO
	.align		4
.L_39:
        /*0028*/ 	.byte	0x04, 0x17
        /*002a*/ 	.short	(.L_41 - .L_40)
.L_40:
        /*002c*/ 	.word	0x00000000
        /*0030*/ 	.short	0x0000
        /*0032*/ 	.short	0x0000
        /*0034*/ 	.byte	0x00, 0xf5, 0x21, 0x00


	//----- nvinfo : EIATTR_SPARSE_MMA_MASK
	.align		4
.L_41:
        /*0038*/ 	.byte	0x03, 0x50
        /*003a*/ 	.short	0x0000


	//----- nvinfo : EIATTR_MAXREG_COUNT
	.align		4
        /*003c*/ 	.byte	0x03, 0x1b
        /*003e*/ 	.short	0x00ff


	//----- nvinfo : EIATTR_NUM_BARRIERS
	.align		4
        /*0040*/ 	.byte	0x02, 0x4c
        /*0042*/ 	.byte	0x01
	.zero		1


	//----- nvinfo : EIATTR_MERCURY_ISA_VERSION
	.align		4
        /*0044*/ 	.byte	0x03, 0x5f
        /*0046*/ 	.short	0x0101


	//----- nvinfo : EIATTR_VRC_CTA_INIT_COUNT
	.align		4
        /*0048*/ 	.byte	0x02, 0x4a
	.zero		1
	.zero		1


	//----- nvinfo : EIATTR_EXIT_INSTR_OFFSETS
	.align		4
        /*004c*/ 	.byte	0x04, 0x1c
        /*004e*/ 	.short	(.L_43 - .L_42)


	//   ....[0]....
.L_42:
        /*0050*/ 	.word	0x00000240


	//   ....[1]....
        /*0054*/ 	.word	0x000002c0


	//----- nvinfo : EIATTR_CRS_STACK_SIZE
	.align		4
.L_43:
        /*0058*/ 	.byte	0x04, 0x1e
        /*005a*/ 	.short	(.L_45 - .L_44)
.L_44:
        /*005c*/ 	.word	0x00000000


	//----- nvinfo : EIATTR_CBANK_PARAM_SIZE
	.align		4
.L_45:
        /*0060*/ 	.byte	0x03, 0x19
        /*0062*/ 	.short	0x0014


	//----- nvinfo : EIATTR_PARAM_CBANK
	.align		4
        /*0064*/ 	.byte	0x04, 0x0a
        /*0066*/ 	.short	(.L_47 - .L_46)
	.align		4
.L_46:
        /*0068*/ 	.word	index@(.nv.constant0._Z14race_reductionPKiPii)
        /*006c*/ 	.short	0x0380
        /*006e*/ 	.short	0x0014


	//----- nvinfo : EIATTR_SW_WAR
	.align		4
.L_47:
        /*0070*/ 	.byte	0x04, 0x36
        /*0072*/ 	.short	(.L_49 - .L_48)
.L_48:
        /*0074*/ 	.word	0x00000008
.L_49:


//--------------------- .nv.info._Z18race_shared_memoryPKiPi --------------------------
	.section	.nv.info._Z18race_shared_memoryPKiPi,"",@"SHT_CUDA_INFO"
	.sectionflags	@""
	.align	4


	//----- nvinfo : EIATTR_CUDA_API_VERSION
	.align		4
        /*0000*/ 	.byte	0x04, 0x37
        /*0002*/ 	.short	(.L_51 - .L_50)
.L_50:
        /*0004*/ 	.word	0x00000082


	//----- nvinfo : EIATTR_KPARAM_INFO
	.align		4
.L_51:
        /*0008*/ 	.byte	0x04, 0x17
        /*000a*/ 	.short	(.L_53 - .L_52)
.L_52:
        /*000c*/ 	.word	0x00000000
        /*0010*/ 	.short	0x0001
        /*0012*/ 	.short	0x0008
        /*0014*/ 	.byte	0x00, 0xf5, 0x21, 0x00


	//----- nvinfo : EIATTR_KPARAM_INFO
	.align		4
.L_53:
        /*0018*/ 	.byte	0x04, 0x17
        /*001a*/ 	.short	(.L_55 - .L_54)
.L_54:
        /*001c*/ 	.word	0x00000000
        /*0020*/ 	.short	0x0000
        /*0022*/ 	.short	0x0000
        /*0024*/ 	.byte	0x00, 0xf5, 0x21, 0x00


	//----- nvinfo : EIATTR_SPARSE_MMA_MASK
	.align		4
.L_55:
        /*0028*/ 	.byte	0x03, 0x50
        /*002a*/ 	.short	0x0000


	//----- nvinfo : EIATTR_MAXREG_COUNT
	.align		4
        /*002c*/ 	.byte	0x03, 0x1b
        /*002e*/ 	.short	0x00ff


	//----- nvinfo : EIATTR_MERCURY_ISA_VERSION
	.align		4
        /*0030*/ 	.byte	0x03, 0x5f
        /*0032*/ 	.short	0x0101


	//----- nvinfo : EIATTR_VRC_CTA_INIT_COUNT
	.align		4
        /*0034*/ 	.byte	0x02, 0x4a
	.zero		1
	.zero		1


	//----- nvinfo : EIATTR_EXIT_INSTR_OFFSETS
	.align		4
        /*0038*/ 	.byte	0x04, 0x1c
        /*003a*/ 	.short	(.L_57 - .L_56)


	//   ....[0]....
.L_56:
        /*003c*/ 	.word	0x00000110


	//   ....[1]....
        /*0040*/ 	.word	0x00000180


	//----- nvinfo : EIATTR_CBANK_PARAM_SIZE
	.align		4
.L_57:
        /*0044*/ 	.byte	0x03, 0x19
        /*0046*/ 	.short	0x0010


	//----- nvinfo : EIATTR_PARAM_CBANK
	.align		4
        /*0048*/ 	.byte	0x04, 0x0a
        /*004a*/ 	.short	(.L_59 - .L_58)
	.align		4
.L_58:
        /*004c*/ 	.word	index@(.nv.constant0._Z18race_shared_memoryPKiPi)
        /*0050*/ 	.short	0x0380
        /*0052*/ 	.short	0x0010


	//----- nvinfo : EIATTR_SW_WAR
	.align		4
.L_59:
        /*0054*/ 	.byte	0x04, 0x36
        /*0056*/ 	.short	(.L_61 - .L_60)
.L_60:
        /*0058*/ 	.word	0x00000008
.L_61:


//--------------------- .nv.info._Z19race_global_counterPi --------------------------
	.section	.nv.info._Z19race_global_counterPi,"",@"SHT_CUDA_INFO"
	.sectionflags	@""
	.align	4


	//----- nvinfo : EIATTR_CUDA_API_VERSION
	.align		4
        /*0000*/ 	.byte	0x04, 0x37
        /*0002*/ 	.short	(.L_63 - .L_62)
.L_62:
        /*0004*/ 	.word	0x00000082


	//----- nvinfo : EIATTR_KPARAM_INFO
	.align		4
.L_63:
        /*0008*/ 	.byte	0x04, 0x17
        /*000a*/ 	.short	(.L_65 - .L_64)
.L_64:
        /*000c*/ 	.word	0x00000000
        /*0010*/ 	.short	0x0000
        /*0012*/ 	.short	0x0000
        /*0014*/ 	.byte	0x00, 0xf5, 0x21, 0x00


	//----- nvinfo : EIATTR_SPARSE_MMA_MASK
	.align		4
.L_65:
        /*0018*/ 	.byte	0x03, 0x50
        /*001a*/ 	.short	0x0000


	//----- nvinfo : EIATTR_MAXREG_COUNT
	.align		4
        /*001c*/ 	.byte	0x03, 0x1b
        /*001e*/ 	.short	0x00ff


	//----- nvinfo : EIATTR_MERCURY_ISA_VERSION
	.align		4
        /*0020*/ 	.byte	0x03, 0x5f
        /*0022*/ 	.short	0x0101


	//----- nvinfo : EIATTR_VRC_CTA_INIT_COUNT
	.align		4
        /*0024*/ 	.byte	0x02, 0x4a
	.zero		1
	.zero		1


	//----- nvinfo : EIATTR_EXIT_INSTR_OFFSETS
	.align		4
        /*0028*/ 	.byte	0x04, 0x1c
        /*002a*/ 	.short	(.L_67 - .L_66)


	//   ....[0]....
.L_66:
        /*002c*/ 	.word	0x00000060


	//----- nvinfo : EIATTR_CBANK_PARAM_SIZE
	.align		4
.L_67:
        /*0030*/ 	.byte	0x03, 0x19
        /*0032*/ 	.short	0x0008


	//----- nvinfo : EIATTR_PARAM_CBANK
	.align		4
        /*0034*/ 	.byte	0x04, 0x0a
        /*0036*/ 	.short	(.L_69 - .L_68)
	.align		4
.L_68:
        /*0038*/ 	.word	index@(.nv.constant0._Z19race_global_counterPi)
        /*003c*/ 	.short	0x0380
        /*003e*/ 	.short	0x0008


	//----- nvinfo : EIATTR_SW_WAR
	.align		4
.L_69:
        /*0040*/ 	.byte	0x04, 0x36
        /*0042*/ 	.short	(.L_71 - .L_70)
.L_70:
        /*0044*/ 	.word	0x00000008
.L_71:


//--------------------- .nv.callgraph             --------------------------
	.section	.nv.callgraph,"",@"SHT_CUDA_CALLGRAPH"
	.align	4
	.sectionentsize	8
	.align		4
        /*0000*/ 	.word	0x00000000
	.align		4
        /*0004*/ 	.word	0xffffffff
	.align		4
        /*0008*/ 	.word	0x00000000
	.align		4
        /*000c*/ 	.word	0xfffffffe
	.align		4
        /*0010*/ 	.word	0x00000000
	.align		4
        /*0014*/ 	.word	0xfffffffd
	.align		4
        /*0018*/ 	.word	0x00000000
	.align		4
        /*001c*/ 	.word	0xfffffffc


//--------------------- .text._Z8race_wawPi       --------------------------
	.section	.text._Z8race_wawPi,"ax",@progbits
	.align	128
        .global         _Z8race_wawPi
        .type           _Z8race_wawPi,@function
        .size           _Z8race_wawPi,(.L_x_6 - _Z8race_wawPi)
        .other          _Z8race_wawPi,@"STO_CUDA_ENTRY STV_DEFAULT"
_Z8race_wawPi:
.text._Z8race_wawPi:
[----:B------:R-:W-:Y:S01]  /*0000*/  LDC R1, c[0x0][0x37c] ;  /* 0x0000df00ff017b82 */ /* 0x000fe20000000800 */
[----:B------:R-:W0:Y:S02]  /*0010*/  S2R R5, SR_TID.X ;  /* 0x0000000000057919 */ /* 0x000e240000002100 */
[----:B0-----:R-:W-:-:S13]  /*0020*/  LOP3.LUT P0, RZ, R5, 0x1f, RZ, 0xc0, !PT ;  /* 0x0000001f05ff7812 */ /* 0x001fda000780c0ff */
[----:B------:R-:W-:Y:S05]  /*0030*/  @P0 EXIT ;  /* 0x000000000000094d */ /* 0x000fea0003800000 */
[----:B------:R-:W0:Y:S01]  /*0040*/  LDC.64 R2, c[0x0][0x380] ;  /* 0x0000e000ff027b82 */ /* 0x000e220000000a00 */
[----:B------:R-:W0:Y:S02]  /*0050*/  LDCU.64 UR4, c[0x0][0x358] ;  /* 0x00006b00ff0477ac */ /* 0x000e240008000a00 */
[----:B0-----:R-:W-:Y:S01]  /*0060*/  STG.E desc[UR4][R2.64], R5 ;  /* 0x0000000502007986 */ /* 0x001fe2000c101904 */
[----:B------:R-:W-:Y:S05]  /*0070*/  EXIT ;  /* 0x000000000000794d */ /* 0x000fea0003800000 */
.L_x_0:
[----:B------:R-:W-:-:S00]  /*0080*/  BRA `(.L_x_0) ;  /* 0xfffffffc00fc7947 */ /* 0x000fc0000383ffff */
[----:B------:R-:W-:-:S00]  /*0090*/  NOP ;  /* 0x0000000000007918 */ /* 0x000fc00000000000 */
        /* <DEDUP_REMOVED lines=14> */
.L_x_6:


//--------------------- .text._Z14race_reductionPKiPii --------------------------
	.section	.text._Z14race_reductionPKiPii,"ax",@progbits
	.align	128
        .global         _Z14race_reductionPKiPii
        .type           _Z14race_reductionPKiPii,@function
        .size           _Z14race_reductionPKiPii,(.L_x_7 - _Z14race_reductionPKiPii)
        .other          _Z14race_reductionPKiPii,@"STO_CUDA_ENTRY STV_DEFAULT"
_Z14race_reductionPKiPii:
.text._Z14race_reductionPKiPii:
[----:B------:R-:W-:Y:S01]  /*0000*/  LDC R1, c[0x0][0x37c] ;  /* 0x0000df00ff017b82 */ /* 0x000fe20000000800 */
[----:B------:R-:W0:Y:S01]  /*0010*/  S2R R6, SR_TID.X ;  /* 0x0000000000067919 */ /* 0x000e220000002100 */
[----:B------:R-:W0:Y:S01]  /*0020*/  LDCU UR8, c[0x0][0x360] ;  /* 0x00006c00ff0877ac */ /* 0x000e220008000800 */
[----:B------:R-:W-:Y:S01]  /*0030*/  IMAD.MOV.U32 R4, RZ, RZ, RZ ;  /* 0x000000ffff047224 */ /* 0x000fe200078e00ff */
[----:B------:R-:W0:Y:S01]  /*0040*/  S2R R7, SR_CTAID.X ;  /* 0x0000000000077919 */ /* 0x000e220000002500 */
[----:B------:R-:W1:Y:S01]  /*0050*/  LDCU UR4, c[0x0][0x390] ;  /* 0x00007200ff0477ac */ /* 0x000e620008000800 */
[----:B------:R-:W2:Y:S01]  /*0060*/  LDCU.64 UR6, c[0x0][0x358] ;  /* 0x00006b00ff0677ac */ /* 0x000ea20008000a00 */
[----:B0-----:R-:W-:-:S05]  /*0070*/  IMAD R5, R7, UR8, R6 ;  /* 0x0000000807057c24 */ /* 0x001fca000f8e0206 */
[----:B-1----:R-:W-:-:S13]  /*0080*/  ISETP.GE.AND P0, PT, R5, UR4, PT ;  /* 0x0000000405007c0c */ /* 0x002fda000bf06270 */
[----:B------:R-:W0:Y:S02]  /*0090*/  @!P0 LDC.64 R2, c[0x0][0x380] ;  /* 0x0000e000ff028b82 */ /* 0x000e240000000a00 */
[----:B0-----:R-:W-:-:S05]  /*00a0*/  @!P0 IMAD.WIDE R2, R5, 0x4, R2 ;  /* 0x0000000405028825 */ /* 0x001fca00078e0202 */
[----:B--2---:R-:W2:Y:S01]  /*00b0*/  @!P0 LDG.E R4, desc[UR6][R2.64] ;  /* 0x0000000602048981 */ /* 0x004ea2000c1e1900 */
[----:B------:R-:W0:Y:S01]  /*00c0*/  S2UR UR5, SR_CgaCtaId ;  /* 0x00000000000579c3 */ /* 0x000e220000008800 */
[----:B------:R-:W-:Y:S01]  /*00d0*/  IMAD.U32 R0, RZ, RZ, UR8 ;  /* 0x00000008ff007e24 */ /* 0x000fe2000f8e00ff */
[----:B------:R-:W-:Y:S01]  /*00e0*/  UMOV UR4, 0x400 ;  /* 0x0000040000047882 */ /* 0x000fe20000000000 */
[----:B------:R-:W-:-:S03]  /*00f0*/  ISETP.NE.AND P0, PT, R6, RZ, PT ;  /* 0x000000ff0600720c */ /* 0x000fc60003f05270 */
[----:B------:R-:W-:Y:S01]  /*0100*/  ISETP.GE.U32.AND P1, PT, R0, 0x2, PT ;  /* 0x000000020000780c */ /* 0x000fe20003f26070 */
[----:B0-----:R-:W-:-:S06]  /*0110*/  ULEA UR4, UR5, UR4, 0x18 ;  /* 0x0000000405047291 */ /* 0x001fcc000f8ec0ff */
[----:B------:R-:W-:-:S05]  /*0120*/  LEA R5, R6, UR4, 0x2 ;  /* 0x0000000406057c11 */ /* 0x000fca000f8e10ff */
[----:B--2---:R0:W-:Y:S01]  /*0130*/  STS [R5], R4 ;  /* 0x0000000405007388 */ /* 0x0041e20000000800 */
[----:B------:R-:W-:Y:S06]  /*0140*/  BAR.SYNC.DEFER_BLOCKING 0x0 ;  /* 0x0000000000007b1d */ /* 0x000fec0000010000 */
[----:B------:R-:W-:Y:S05]  /*0150*/  @!P1 BRA `(.L_x_1) ;  /* 0x0000000000389947 */ /* 0x000fea0003800000 */
[----:B------:R-:W-:Y:S01]  /*0160*/  BSSY B0, `(.L_x_1) ;  /* 0x000000d000007945 */ /* 0x000fe20003800000 */
.L_x_2:
[----:B------:R-:W-:-:S04]  /*0170*/  SHF.R.U32.HI R8, RZ, 0x1, R0 ;  /* 0x00000001ff087819 */ /* 0x000fc80000011600 */
[----:B------:R-:W-:-:S13]  /*0180*/  ISETP.GE.U32.AND P1, PT, R6, R8, PT ;  /* 0x000000080600720c */ /* 0x000fda0003f26070 */
[----:B------:R-:W-:Y:S01]  /*0190*/  @!P1 LEA R2, R8, R5, 0x2 ;  /* 0x0000000508029211 */ /* 0x000fe200078e10ff */
[----:B------:R-:W-:Y:S01]  /*01a0*/  @!P1 LDS R3, [R5] ;  /* 0x0000000005039984 */ /* 0x000fe20000000800 */
[----:B------:R-:W-:Y:S05]  /*01b0*/  @!P1 WARPSYNC.ALL ;  /* 0x0000000000009948 */ /* 0x000fea0003800000 */
[----:B------:R-:W0:Y:S02]  /*01c0*/  @!P1 LDS R2, [R2] ;  /* 0x0000000002029984 */ /* 0x000e240000000800 */
[----:B0-----:R-:W-:-:S05]  /*01d0*/  @!P1 IMAD.IADD R4, R2, 0x1, R3 ;  /* 0x0000000102049824 */ /* 0x001fca00078e0203 */
[----:B------:R1:W-:Y:S01]  /*01e0*/  @!P1 STS [R5], R4 ;  /* 0x0000000405009388 */ /* 0x0003e20000000800 */
[----:B------:R-:W-:Y:S01]  /*01f0*/  @!P1 BAR.SYNC.DEFER_BLOCKING 0x0 ;  /* 0x0000000000009b1d */ /* 0x000fe20000010000 */
[----:B------:R-:W-:Y:S02]  /*0200*/  ISETP.GT.U32.AND P1, PT, R0, 0x3, PT ;  /* 0x000000030000780c */ /* 0x000fe40003f24070 */
[----:B------:R-:W-:-:S11]  /*0210*/  MOV R0, R8 ;  /* 0x0000000800007202 */ /* 0x000fd60000000f00 */
[----:B-1----:R-:W-:Y:S05]  /*0220*/  @P1 BRA `(.L_x_2) ;  /* 0xfffffffc00d01947 */ /* 0x002fea000383ffff */
[----:B------:R-:W-:Y:S05]  /*0230*/  BSYNC B0 ;  /* 0x0000000000007941 */ /* 0x000fea0003800000 */
.L_x_1:
[----:B------:R-:W-:Y:S05]  /*0240*/  @P0 EXIT ;  /* 0x000000000000094d */ /* 0x000fea0003800000 */
[----:B------:R-:W1:Y:S01]  /*0250*/  S2UR UR5, SR_CgaCtaId ;  /* 0x00000000000579c3 */ /* 0x000e620000008800 */
[----:B------:R-:W-:-:S07]  /*0260*/  UMOV UR4, 0x400 ;  /* 0x0000040000047882 */ /* 0x000fce0000000000 */
[----:B------:R-:W2:Y:S01]  /*0270*/  LDC.64 R2, c[0x0][0x388] ;  /* 0x0000e200ff027b82 */ /* 0x000ea20000000a00 */
[----:B-1----:R-:W-:Y:S01]  /*0280*/  ULEA UR4, UR5, UR4, 0x18 ;  /* 0x0000000405047291 */ /* 0x002fe2000f8ec0ff */
[----:B--2---:R-:W-:-:S08]  /*0290*/  IMAD.WIDE.U32 R2, R7, 0x4, R2 ;  /* 0x0000000407027825 */ /* 0x004fd000078e0002 */
[----:B0-----:R-:W0:Y:S04]  /*02a0*/  LDS R5, [UR4] ;  /* 0x00000004ff057984 */ /* 0x001e280008000800 */
[----:B0-----:R-:W-:Y:S01]  /*02b0*/  STG.E desc[UR6][R2.64], R5 ;  /* 0x0000000502007986 */ /* 0x001fe2000c101906 */
[----:B------:R-:W-:Y:S05]  /*02c0*/  EXIT ;  /* 0x000000000000794d */ /* 0x000fea0003800000 */
.L_x_3:
        /* <DEDUP_REMOVED lines=11> */
.L_x_7:


//--------------------- .text._Z18race_shared_memoryPKiPi --------------------------
	.section	.text._Z18race_shared_memoryPKiPi,"ax",@progbits
	.align	128
        .global         _Z18race_shared_memoryPKiPi
        .type           _Z18race_shared_memoryPKiPi,@function
        .size           _Z18race_shared_memoryPKiPi,(.L_x_8 - _Z18race_shared_memoryPKiPi)
        .other          _Z18race_shared_memoryPKiPi,@"STO_CUDA_ENTRY STV_DEFAULT"
_Z18race_shared_memoryPKiPi:
.text._Z18race_shared_memoryPKiPi:
[----:B------:R-:W-:Y:S01]  /*0000*/  LDC R1, c[0x0][0x37c] ;  /* 0x0000df00ff017b82 */ /* 0x000fe20000000800 */
[----:B------:R-:W0:Y:S07]  /*0010*/  S2R R7, SR_TID.X ;  /* 0x0000000000077919 */ /* 0x000e2e0000002100 */
[----:B------:R-:W0:Y:S01]  /*0020*/  S2UR UR4, SR_CTAID.X ;  /* 0x00000000000479c3 */ /* 0x000e220000002500 */
[----:B------:R-:W1:Y:S07]  /*0030*/  LDCU.64 UR6, c[0x0][0x358] ;  /* 0x00006b00ff0677ac */ /* 0x000e6e0008000a00 */
[----:B------:R-:W0:Y:S08]  /*0040*/  LDC R4, c[0x0][0x360] ;  /* 0x0000d800ff047b82 */ /* 0x000e300000000800 */
[----:B------:R-:W2:Y:S01]  /*0050*/  LDC.64 R2, c[0x0][0x380] ;  /* 0x0000e000ff027b82 */ /* 0x000ea20000000a00 */
[----:B0-----:R-:W-:-:S04]  /*0060*/  IMAD R5, R4, UR4, R7 ;  /* 0x0000000404057c24 */ /* 0x001fc8000f8e0207 */
[----:B--2---:R-:W-:-:S05]  /*0070*/  IMAD.WIDE.U32 R2, R5, 0x4, R2 ;  /* 0x0000000405027825 */ /* 0x004fca00078e0002 */
[----:B-1----:R-:W2:Y:S01]  /*0080*/  LDG.E R0, desc[UR6][R2.64] ;  /* 0x0000000602007981 */ /* 0x002ea2000c1e1900 */
[----:B------:R-:W0:Y:S01]  /*0090*/  S2UR UR5, SR_CgaCtaId ;  /* 0x00000000000579c3 */ /* 0x000e220000008800 */
[----:B------:R-:W-:Y:S01]  /*00a0*/  IADD3 R4, PT, PT, R4, -0x1, RZ ;  /* 0xffffffff04047810 */ /* 0x000fe20007ffe0ff */
[----:B------:R-:W-:-:S03]  /*00b0*/  UMOV UR4, 0x400 ;  /* 0x0000040000047882 */ /* 0x000fc60000000000 */
[----:B------:R-:W-:-:S04]  /*00c0*/  ISETP.GE.U32.AND P0, PT, R7, R4, PT ;  /* 0x000000040700720c */ /* 0x000fc80003f06070 */
[----:B------:R-:W-:Y:S01]  /*00d0*/  ISETP.EQ.OR P0, PT, R7, RZ, P0 ;  /* 0x000000ff0700720c */ /* 0x000fe20000702670 */
[----:B0-----:R-:W-:-:S06]  /*00e0*/  ULEA UR4, UR5, UR4, 0x18 ;  /* 0x0000000405047291 */ /* 0x001fcc000f8ec0ff */
[----:B------:R-:W-:-:S05]  /*00f0*/  LEA R7, R7, UR4, 0x2 ;  /* 0x0000000407077c11 */ /* 0x000fca000f8e10ff */
[----:B--2---:R0:W-:Y:S01]  /*0100*/  STS [R7], R0 ;  /* 0x0000000007007388 */ /* 0x0041e20000000800 */
[----:B------:R-:W-:Y:S05]  /*0110*/  @P0 EXIT ;  /* 0x000000000000094d */ /* 0x000fea0003800000 */
[----:B------:R-:W-:Y:S01]  /*0120*/  LDS R9, [R7+-0x4] ;  /* 0xfffffc0007097984 */ /* 0x000fe20000000800 */
[----:B------:R-:W1:Y:S03]  /*0130*/  LDC.64 R2, c[0x0][0x388] ;  /* 0x0000e200ff027b82 */ /* 0x000e660000000a00 */
[----:B------:R-:W2:Y:S01]  /*0140*/  LDS R4, [R7+0x4] ;  /* 0x0000040007047984 */ /* 0x000ea20000000800 */
[----:B-1----:R-:W-:Y:S01]  /*0150*/  IMAD.WIDE.U32 R2, R5, 0x4, R2 ;  /* 0x0000000405027825 */ /* 0x002fe200078e0002 */
[----:B--2---:R-:W-:-:S05]  /*0160*/  IADD3 R9, PT, PT, R4, R0, R9 ;  /* 0x0000000004097210 */ /* 0x004fca0007ffe009 */
[----:B------:R-:W-:Y:S01]  /*0170*/  STG.E desc[UR6][R2.64], R9 ;  /* 0x0000000902007986 */ /* 0x000fe2000c101906 */
[----:B------:R-:W-:Y:S05]  /*0180*/  EXIT ;  /* 0x000000000000794d */ /* 0x000fea0003800000 */
.L_x_4:
        /* <DEDUP_REMOVED lines=15> */
.L_x_8:


//--------------------- .text._Z19race_global_counterPi --------------------------
	.section	.text._Z19race_global_counterPi,"ax",@progbits
	.align	128
        .global         _Z19race_global_counterPi
        .type           _Z19race_global_counterPi,@function
        .size           _Z19race_global_counterPi,(.L_x_9 - _Z19race_global_counterPi)
        .other          _Z19race_global_counterPi,@"STO_CUDA_ENTRY STV_DEFAULT"
_Z19race_global_counterPi:
.text._Z19race_global_counterPi:
[----:B------:R-:W-:Y:S08]  /*0000*/  LDC R1, c[0x0][0x37c] ;  /* 0x0000df00ff017b82 */ /* 0x000ff00000000800 */
[----:B------:R-:W0:Y:S01]  /*0010*/  LDC.64 R2, c[0x0][0x380] ;  /* 0x0000e000ff027b82 */ /* 0x000e220000000a00 */
[----:B------:R-:W0:Y:S02]  /*0020*/  LDCU.64 UR4, c[0x0][0x358] ;  /* 0x00006b00ff0477ac */ /* 0x000e240008000a00 */
[----:B0-----:R-:W2:Y:S02]  /*0030*/  LDG.E R0, desc[UR4][R2.64] ;  /* 0x0000000402007981 */ /* 0x001ea4000c1e1900 */
[----:B--2---:R-:W-:-:S05]  /*0040*/  IADD3 R5, PT, PT, R0, 0x1, RZ ;  /* 0x0000000100057810 */ /* 0x004fca0007ffe0ff */
[----:B------:R-:W-:Y:S01]  /*0050*/  STG.E desc[UR4][R2.64], R5 ;  /* 0x0000000502007986 */ /* 0x000fe2000c101904 */
[----:B------:R-:W-:Y:S05]  /*0060*/  EXIT ;  /* 0x000000000000794d */ /* 0x000fea0003800000 */
.L_x_5:
        /* <DEDUP_REMOVED lines=9> */
.L_x_9:


//--------------------- .nv.shared.reserved.0     --------------------------
	.section	.nv.shared.reserved.0,"aw",@nobits
	.weak		__nv_reservedSMEM_offset_0_alias
	.size		__nv_reservedSMEM_offset_0_alias, 0, 64
	.other		__nv_reservedSMEM_offset_0_alias,@"STO_CUDA_RESERVED_SHARED STV_DEFAULT"
__nv_reservedSMEM_offset_0_alias:
	.zero		0
	.zero		64


//--------------------- .nv.shared._Z14race_reductionPKiPii --------------------------
	.section	.nv.shared._Z14race_reductionPKiPii,"aw",@nobits
	.sectionflags	@""
	.align	4
.nv.shared._Z14race_reductionPKiPii:
	.zero		2048


//--------------------- .nv.shared._Z18race_shared_memoryPKiPi --------------------------
	.section	.nv.shared._Z18race_shared_memoryPKiPi,"aw",@nobits
	.sectionflags	@""
	.align	4
.nv.shared._Z18race_shared_memoryPKiPi:
	.zero		2048


//--------------------- .nv.constant0._Z8race_wawPi --------------------------
	.section	.nv.constant0._Z8race_wawPi,"a",@progbits
	.sectionflags	@""
	.align	4
.nv.constant0._Z8race_wawPi:
	.zero		904


//--------------------- .nv.constant0._Z14race_reductionPKiPii --------------------------
	.section	.nv.constant0._Z14race_reductionPKiPii,"a",@progbits
	.sectionflags	@""
	.align	4
.nv.constant0._Z14race_reductionPKiPii:
	.zero		916


//--------------------- .nv.constant0._Z18race_shared_memoryPKiPi --------------------------
	.section	.nv.constant0._Z18race_shared_memoryPKiPi,"a",@progbits
	.sectionflags	@""
	.align	4
.nv.constant0._Z18race_shared_memoryPKiPi:
	.zero		912


//--------------------- .nv.constant0._Z19race_global_counterPi --------------------------
	.section	.nv.constant0._Z19race_global_counterPi,"a",@progbits
	.sectionflags	@""
	.align	4
.nv.constant0._Z19race_global_counterPi:
	.zero		904


//--------------------- SYMBOLS --------------------------

	.type		.nv.reservedSmem.offset0,@object
	.size		.nv.reservedSmem.offset0,0x4
	.type		.nv.reservedSmem.cap,@object
	.size		.nv.reservedSmem.cap,0x4
